//
// Generated by NVIDIA NVVM Compiler
//
// Compiler Build ID: CL-36424714
// Cuda compilation tools, release 13.0, V13.0.88
// Based on NVVM 20.0.0
//

.version 9.0
.target sm_100
.address_size 64

	// .globl	_Z13complementDNAPii

.visible .entry _Z13complementDNAPii(
	.param .u64 .ptr .align 1 _Z13complementDNAPii_param_0,
	.param .u32 _Z13complementDNAPii_param_1
)
{
	.reg .b32 	%r<3>;
	.reg .b64 	%rd<3>;

	ld.param.u64 	%rd1, [_Z13complementDNAPii_param_0];
	ld.param.u32 	%r1, [_Z13complementDNAPii_param_1];
	cvta.to.global.u64 	%rd2, %rd1;
	add.s32 	%r2, %r1, 1;
	st.global.u32 	[%rd2], %r2;
	ret;

}


// ===== COMPILED SASS (sm_100) =====

	.target	sm_100

	.elftype	@"ET_EXEC"


//--------------------- .note.nv.tkinfo           --------------------------
	.section	.note.nv.tkinfo,"",@"SHT_NOTE"
	.sectionflags	@"SHF_NOTE_NV_TKINFO"
	.tkinfo
        /*0018*/ 	.word	0x00000002
        /*0030*/ 	.string	""
        /*0030*/ 	.string	"ptxas"
        /*0030*/ 	.string	"Cuda compilation tools, release 13.0, V13.0.88"
        /*0030*/ 	.string	"Build cuda_13.0.r13.0/compiler.36424714_0"
        /*0030*/ 	.string	"-arch sm_100 -m 64 "



//--------------------- .note.nv.cuinfo           --------------------------
	.section	.note.nv.cuinfo,"",@"SHT_NOTE"
	.sectionflags	@"SHF_NOTE_NV_CUINFO"
        /*0018*/ 	.short	0x0002
        /*001a*/ 	.short	0x0064
        /*001c*/ 	.short	0x0082
	.zero		2


//--------------------- .nv.info                  --------------------------
	.section	.nv.info,"",@"SHT_CUDA_INFO"
	.align	4


	//----- nvinfo : EIATTR_REGCOUNT
	.align		4
        /*0000*/ 	.byte	0x04, 0x2f
        /*0002*/ 	.short	(.L_1 - .L_0)
	.align		4
.L_0:
        /*0004*/ 	.word	index@(_Z13complementDNAPii)
        /*0008*/ 	.word	0x00000008


	//----- nvinfo : EIATTR_FRAME_SIZE
	.align		4
.L_1:
        /*000c*/ 	.byte	0x04, 0x11
        /*000e*/ 	.short	(.L_3 - .L_2)
	.align		4
.L_2:
        /*0010*/ 	.word	index@(_Z13complementDNAPii)
        /*0014*/ 	.word	0x00000000


	//----- nvinfo : EIATTR_MIN_STACK_SIZE
	.align		4
.L_3:
        /*0018*/ 	.byte	0x04, 0x12
        /*001a*/ 	.short	(.L_5 - .L_4)
	.align		4
.L_4:
        /*001c*/ 	.word	index@(_Z13complementDNAPii)
        /*0020*/ 	.word	0x00000000
.L_5:


//--------------------- .nv.compat                --------------------------
	.section	.nv.compat,"",@"SHT_CUDA_COMPAT_INFO"
	.align	4
        /*0000*/ 	.byte	0x02, 0x09, 0x00, 0x00, 0x02, 0x02, 0x01, 0x00, 0x02, 0x05, 0x05, 0x00, 0x03, 0x07, 0x01, 0x01
        /*0010*/ 	.byte	0x02, 0x03, 0x00, 0x00, 0x02, 0x06, 0x01, 0x00, 0x04, 0x0b, 0x08, 0x00, 0x09, 0x00, 0x00, 0x00
        /*0020*/ 	.byte	0x00, 0x00, 0x00, 0x00


//--------------------- .nv.info._Z13complementDNAPii --------------------------
	.section	.nv.info._Z13complementDNAPii,"",@"SHT_CUDA_INFO"
	.sectionflags	@""
	.align	4


	//----- nvinfo : EIATTR_CUDA_API_VERSION
	.align		4
        /*0000*/ 	.byte	0x04, 0x37
        /*0002*/ 	.short	(.L_7 - .L_6)
.L_6:
        /*0004*/ 	.word	0x00000082


	//----- nvinfo : EIATTR_KPARAM_INFO
	.align		4
.L_7:
        /*0008*/ 	.byte	0x04, 0x17
        /*000a*/ 	.short	(.L_9 - .L_8)
.L_8:
        /*000c*/ 	.word	0x00000000
        /*0010*/ 	.short	0x0001
        /*0012*/ 	.short	0x0008
        /*0014*/ 	.byte	0x00, 0xf0, 0x11, 0x00


	//----- nvinfo : EIATTR_KPARAM_INFO
	.align		4
.L_9:
        /*0018*/ 	.byte	0x04, 0x17
        /*001a*/ 	.short	(.L_11 - .L_10)
.L_10:
        /*001c*/ 	.word	0x00000000
        /*0020*/ 	.short	0x0000
        /*0022*/ 	.short	0x0000
        /*0024*/ 	.byte	0x00, 0xf5, 0x21, 0x00


	//----- nvinfo : EIATTR_SPARSE_MMA_MASK
	.align		4
.L_11:
        /*0028*/ 	.byte	0x03, 0x50
        /*002a*/ 	.short	0x0000


	//----- nvinfo : EIATTR_MAXREG_COUNT
	.align		4
        /*002c*/ 	.byte	0x03, 0x1b
        /*002e*/ 	.short	0x00ff


	//----- nvinfo : EIATTR_MERCURY_ISA_VERSION
	.align		4
        /*0030*/ 	.byte	0x03, 0x5f
        /*0032*/ 	.short	0x0101


	//----- nvinfo : EIATTR_VRC_CTA_INIT_COUNT
	.align		4
        /*0034*/ 	.byte	0x02, 0x4a
	.zero		1
	.zero		1


	//----- nvinfo : EIATTR_EXIT_INSTR_OFFSETS
	.align		4
        /*0038*/ 	.byte	0x04, 0x1c
        /*003a*/ 	.short	(.L_13 - .L_12)


	//   ....[0]....
.L_12:
        /*003c*/ 	.word	0x00000060


	//----- nvinfo : EIATTR_CBANK_PARAM_SIZE
	.align		4
.L_13:
        /*0040*/ 	.byte	0x03, 0x19
        /*0042*/ 	.short	0x000c


	//----- nvinfo : EIATTR_PARAM_CBANK
	.align		4
        /*0044*/ 	.byte	0x04, 0x0a
        /*0046*/ 	.short	(.L_15 - .L_14)
	.align		4
.L_14:
        /*0048*/ 	.word	index@(.nv.constant0._Z13complementDNAPii)
        /*004c*/ 	.short	0x0380
        /*004e*/ 	.short	0x000c


	//----- nvinfo : EIATTR_SW_WAR
	.align		4
.L_15:
        /*0050*/ 	.byte	0x04, 0x36
        /*0052*/ 	.short	(.L_17 - .L_16)
.L_16:
        /*0054*/ 	.word	0x00000008
.L_17:


//--------------------- .nv.callgraph             --------------------------
	.section	.nv.callgraph,"",@"SHT_CUDA_CALLGRAPH"
	.align	4
	.sectionentsize	8
	.align		4
        /*0000*/ 	.word	0x00000000
	.align		4
        /*0004*/ 	.word	0xffffffff
	.align		4
        /*0008*/ 	.word	0x00000000
	.align		4
        /*000c*/ 	.word	0xfffffffe
	.align		4
        /*0010*/ 	.word	0x00000000
	.align		4
        /*0014*/ 	.word	0xfffffffd
	.align		4
        /*0018*/ 	.word	0x00000000
	.align		4
        /*001c*/ 	.word	0xfffffffc


//--------------------- .text._Z13complementDNAPii --------------------------
	.section	.text._Z13complementDNAPii,"ax",@progbits
	.align	128
        .global         _Z13complementDNAPii
        .type           _Z13complementDNAPii,@function
        .size           _Z13complementDNAPii,(.L_x_1 - _Z13complementDNAPii)
        .other          _Z13complementDNAPii,@"STO_CUDA_ENTRY STV_DEFAULT"
_Z13complementDNAPii:
.text._Z13complementDNAPii:
[----:B------:R-:W-:Y:S08]  /*0000*/  LDC R1, c[0x0][0x37c] ;  /* 0x0000df00ff017b82 */ /* 0x000ff00000000800 */
[----:B------:R-:W0:Y:S01]  /*0010*/  LDC R5, c[0x0][0x388] ;  /* 0x0000e200ff057b82 */ /* 0x000e220000000800 */
[----:B------:R-:W1:Y:S07]  /*0020*/  LDCU.64 UR4, c[0x0][0x358] ;  /* 0x00006b00ff0477ac */ /* 0x000e6e0008000a00 */
[----:B------:R-:W1:Y:S01]  /*0030*/  LDC.64 R2, c[0x0][0x380] ;  /* 0x0000e000ff027b82 */ /* 0x000e620000000a00 */
[----:B0-----:R-:W-:-:S05]  /*0040*/  IADD3 R5, PT, PT, R5, 0x1, RZ ;  /* 0x0000000105057810 */ /* 0x001fca0007ffe0ff */
[----:B-1----:R-:W-:Y:S01]  /*0050*/  STG.E desc[UR4][R2.64], R5 ;  /* 0x0000000502007986 */ /* 0x002fe2000c101904 */
[----:B------:R-:W-:Y:S05]  /*0060*/  EXIT ;  /* 0x000000000000794d */ /* 0x000fea0003800000 */
.L_x_0:
[----:B------:R-:W-:-:S00]  /*0070*/  BRA `(.L_x_0) ;  /* 0xfffffffc00fc7947 */ /* 0x000fc0000383ffff */
[----:B------:R-:W-:-:S00]  /*0080*/  NOP ;  /* 0x0000000000007918 */ /* 0x000fc00000000000 */
[----:B------:R-:W-:-:S00]  /*0090*/  NOP ;  /* 0x0000000000007918 */ /* 0x000fc00000000000 */
[----:B------:R-:W-:-:S00]  /*00a0*/  NOP ;  /* 0x0000000000007918 */ /* 0x000fc00000000000 */
[----:B------:R-:W-:-:S00]  /*00b0*/  NOP ;  /* 0x0000000000007918 */ /* 0x000fc00000000000 */
[----:B------:R-:W-:-:S00]  /*00c0*/  NOP ;  /* 0x0000000000007918 */ /* 0x000fc00000000000 */
[----:B------:R-:W-:-:S00]  /*00d0*/  NOP ;  /* 0x0000000000007918 */ /* 0x000fc00000000000 */
[----:B------:R-:W-:-:S00]  /*00e0*/  NOP ;  /* 0x0000000000007918 */ /* 0x000fc00000000000 */
[----:B------:R-:W-:-:S00]  /*00f0*/  NOP ;  /* 0x0000000000007918 */ /* 0x000fc00000000000 */
.L_x_1:


//--------------------- .nv.shared.reserved.0     --------------------------
	.section	.nv.shared.reserved.0,"aw",@nobits
	.weak		__nv_reservedSMEM_offset_0_alias
	.size		__nv_reservedSMEM_offset_0_alias, 0, 64
	.other		__nv_reservedSMEM_offset_0_alias,@"STO_CUDA_RESERVED_SHARED STV_DEFAULT"
__nv_reservedSMEM_offset_0_alias:
	.zero		0
	.zero		64


//--------------------- .nv.constant0._Z13complementDNAPii --------------------------
	.section	.nv.constant0._Z13complementDNAPii,"a",@progbits
	.sectionflags	@""
	.align	4
.nv.constant0._Z13complementDNAPii:
	.zero		908


//--------------------- SYMBOLS --------------------------

	.type		.nv.reservedSmem.offset0,@object
	.size		.nv.reservedSmem.offset0,0x4
